//
// Generated by NVIDIA NVVM Compiler
//
// Compiler Build ID: CL-36424714
// Cuda compilation tools, release 13.0, V13.0.88
// Based on NVVM 20.0.0
//

.version 9.0
.target sm_100
.address_size 64

	// .globl	_Z3pinPidi
.func  (.param .align 16 .b8 func_retval0[16]) __internal_trig_reduction_slowpathd
(
	.param .b64 __internal_trig_reduction_slowpathd_param_0
)
;
.global .align 8 .b8 __cudart_i2opi_d[144] = {8, 93, 141, 31, 177, 95, 251, 107, 234, 146, 82, 138, 247, 57, 7, 61, 123, 241, 229, 235, 199, 186, 39, 117, 45, 234, 95, 158, 102, 63, 70, 79, 183, 9, 203, 39, 207, 126, 54, 109, 31, 109, 10, 90, 139, 17, 47, 239, 15, 152, 5, 222, 255, 151, 248, 31, 59, 40, 249, 189, 139, 95, 132, 156, 244, 57, 83, 131, 57, 214, 145, 57, 65, 126, 95, 180, 38, 112, 156, 233, 132, 68, 187, 46, 245, 53, 130, 232, 62, 167, 41, 177, 28, 235, 29, 254, 28, 146, 209, 9, 234, 46, 73, 6, 224, 210, 77, 66, 58, 110, 36, 183, 97, 197, 187, 222, 171, 99, 81, 254, 65, 144, 67, 60, 153, 149, 98, 219, 192, 221, 52, 245, 209, 87, 39, 252, 41, 21, 68, 78, 110, 131, 249, 162};
.global .align 16 .b8 __cudart_sin_cos_coeffs[128] = {70, 210, 176, 44, 241, 229, 90, 190, 146, 227, 172, 105, 227, 29, 199, 62, 161, 98, 219, 25, 160, 1, 42, 191, 24, 8, 17, 17, 17, 17, 129, 63, 84, 85, 85, 85, 85, 85, 197, 191, 0, 0, 0, 0, 0, 0, 0, 0, 0, 0, 0, 0, 0, 0, 0, 0, 100, 129, 253, 32, 131, 255, 168, 189, 40, 133, 239, 193, 167, 238, 33, 62, 217, 230, 6, 142, 79, 126, 146, 190, 233, 188, 221, 25, 160, 1, 250, 62, 71, 93, 193, 22, 108, 193, 86, 191, 81, 85, 85, 85, 85, 85, 165, 63, 0, 0, 0, 0, 0, 0, 224, 191, 0, 0, 0, 0, 0, 0, 240, 63};

.visible .entry _Z3pinPidi(
	.param .u64 .ptr .align 1 _Z3pinPidi_param_0,
	.param .f64 _Z3pinPidi_param_1,
	.param .u32 _Z3pinPidi_param_2
)
{
	.reg .pred 	%p<7>;
	.reg .b32 	%r<22>;
	.reg .b64 	%rd<9>;
	.reg .b64 	%fd<42>;

	ld.param.u64 	%rd2, [_Z3pinPidi_param_0];
	ld.param.f64 	%fd11, [_Z3pinPidi_param_1];
	ld.param.u32 	%r5, [_Z3pinPidi_param_2];
	mov.u32 	%r1, %ctaid.x;
	cvt.rn.f64.u32 	%fd40, %r1;
	cvt.rzi.s32.f64 	%r6, %fd11;
	cvt.rn.f64.s32 	%fd2, %r6;
	setp.geu.f64 	%p1, %fd40, %fd2;
	@%p1 bra 	$L__BB0_7;
	cvta.to.global.u64 	%rd3, %rd2;
	mul.wide.u32 	%rd4, %r1, 4;
	add.s64 	%rd1, %rd3, %rd4;
	cvt.rn.f64.s32 	%fd3, %r5;
	mov.u64 	%rd7, __cudart_sin_cos_coeffs;
$L__BB0_2:
	abs.f64 	%fd5, %fd40;
	setp.neu.f64 	%p2, %fd5, 0d7FF0000000000000;
	@%p2 bra 	$L__BB0_4;
	mov.f64 	%fd17, 0d0000000000000000;
	mul.rn.f64 	%fd41, %fd40, %fd17;
	mov.b32 	%r21, 0;
	bra.uni 	$L__BB0_6;
$L__BB0_4:
	mul.f64 	%fd12, %fd40, 0d3FE45F306DC9C883;
	cvt.rni.s32.f64 	%r21, %fd12;
	cvt.rn.f64.s32 	%fd13, %r21;
	fma.rn.f64 	%fd14, %fd13, 0dBFF921FB54442D18, %fd40;
	fma.rn.f64 	%fd15, %fd13, 0dBC91A62633145C00, %fd14;
	fma.rn.f64 	%fd41, %fd13, 0dB97B839A252049C0, %fd15;
	setp.ltu.f64 	%p3, %fd5, 0d41E0000000000000;
	@%p3 bra 	$L__BB0_6;
	{ // callseq 0, 0
	.param .b64 param0;
	st.param.f64 	[param0], %fd40;
	.param .align 16 .b8 retval0[16];
	call.uni (retval0), 
	__internal_trig_reduction_slowpathd, 
	(
	param0
	);
	ld.param.f64 	%fd41, [retval0];
	ld.param.b32 	%r21, [retval0+8];
	} // callseq 0
$L__BB0_6:
	shl.b32 	%r9, %r21, 6;
	cvt.u64.u32 	%rd5, %r9;
	and.b64  	%rd6, %rd5, 64;
	add.s64 	%rd8, %rd7, %rd6;
	mul.rn.f64 	%fd18, %fd41, %fd41;
	and.b32  	%r10, %r21, 1;
	setp.eq.b32 	%p4, %r10, 1;
	selp.f64 	%fd19, 0dBDA8FF8320FD8164, 0d3DE5DB65F9785EBA, %p4;
	ld.global.nc.v2.f64 	{%fd20, %fd21}, [%rd8];
	fma.rn.f64 	%fd22, %fd19, %fd18, %fd20;
	fma.rn.f64 	%fd23, %fd22, %fd18, %fd21;
	ld.global.nc.v2.f64 	{%fd24, %fd25}, [%rd8+16];
	fma.rn.f64 	%fd26, %fd23, %fd18, %fd24;
	fma.rn.f64 	%fd27, %fd26, %fd18, %fd25;
	ld.global.nc.v2.f64 	{%fd28, %fd29}, [%rd8+32];
	fma.rn.f64 	%fd30, %fd27, %fd18, %fd28;
	fma.rn.f64 	%fd31, %fd30, %fd18, %fd29;
	fma.rn.f64 	%fd32, %fd31, %fd41, %fd41;
	fma.rn.f64 	%fd33, %fd31, %fd18, 0d3FF0000000000000;
	selp.f64 	%fd34, %fd33, %fd32, %p4;
	and.b32  	%r11, %r21, 2;
	setp.eq.s32 	%p5, %r11, 0;
	mov.f64 	%fd35, 0d0000000000000000;
	sub.f64 	%fd36, %fd35, %fd34;
	selp.f64 	%fd37, %fd34, %fd36, %p5;
	mul.f64 	%fd38, %fd37, %fd37;
	mul.f64 	%fd39, %fd38, 0d40C3880000000000;
	cvt.rzi.s32.f64 	%r12, %fd39;
	ld.global.u32 	%r13, [%rd1];
	add.s32 	%r14, %r12, %r13;
	mul.hi.s32 	%r15, %r14, 1759218605;
	shr.u32 	%r16, %r15, 31;
	shr.s32 	%r17, %r15, 12;
	add.s32 	%r18, %r17, %r16;
	mul.lo.s32 	%r19, %r18, 10000;
	sub.s32 	%r20, %r14, %r19;
	st.global.u32 	[%rd1], %r20;
	add.f64 	%fd40, %fd40, %fd3;
	setp.lt.f64 	%p6, %fd40, %fd2;
	@%p6 bra 	$L__BB0_2;
$L__BB0_7:
	ret;

}
.func  (.param .align 16 .b8 func_retval0[16]) __internal_trig_reduction_slowpathd(
	.param .b64 __internal_trig_reduction_slowpathd_param_0
)
{
	.local .align 8 .b8 	__local_depot1[40];
	.reg .b64 	%SP;
	.reg .b64 	%SPL;
	.reg .pred 	%p<10>;
	.reg .b32 	%r<47>;
	.reg .b64 	%rd<74>;
	.reg .b64 	%fd<5>;

	mov.u64 	%SPL, __local_depot1;
	ld.param.f64 	%fd4, [__internal_trig_reduction_slowpathd_param_0];
	add.u64 	%rd1, %SPL, 0;
	{
	.reg .b32 %temp; 
	mov.b64 	{%temp, %r1}, %fd4;
	}
	shr.u32 	%r2, %r1, 20;
	and.b32  	%r3, %r2, 2047;
	setp.eq.s32 	%p1, %r3, 2047;
	mov.b32 	%r46, 0;
	@%p1 bra 	$L__BB1_9;
	add.s32 	%r20, %r3, -1024;
	mov.b64 	%rd20, %fd4;
	shl.b64 	%rd2, %rd20, 11;
	shr.u32 	%r4, %r20, 6;
	sub.s32 	%r45, 15, %r4;
	sub.s32 	%r21, 19, %r4;
	setp.lt.u32 	%p2, %r20, 128;
	selp.b32 	%r6, 18, %r21, %p2;
	setp.ge.s32 	%p3, %r45, %r6;
	mov.b64 	%rd70, 0;
	@%p3 bra 	$L__BB1_4;
	add.s32 	%r23, %r6, %r4;
	neg.s32 	%r43, %r23;
	or.b64  	%rd3, %rd2, -9223372036854775808;
	mov.b64 	%rd70, 0;
	mov.b32 	%r42, 0;
	mov.u64 	%rd25, __cudart_i2opi_d;
	mov.u32 	%r44, %r45;
$L__BB1_3:
	.pragma "nounroll";
	mul.wide.s32 	%rd22, %r42, 8;
	add.s64 	%rd23, %rd1, %rd22;
	mul.wide.s32 	%rd24, %r44, 8;
	add.s64 	%rd26, %rd25, %rd24;
	ld.global.nc.u64 	%rd27, [%rd26];
	{
	.reg .u32 %r0, %r1, %r2, %r3, %alo, %ahi, %blo, %bhi, %clo, %chi;
	mov.b64 	{%alo,%ahi}, %rd27;
	mov.b64 	{%blo,%bhi}, %rd3;
	mov.b64 	{%clo,%chi}, %rd70;
	mad.lo.cc.u32 	%r0, %alo, %blo, %clo;
	madc.hi.cc.u32 	%r1, %alo, %blo, %chi;
	madc.hi.u32 	%r2, %alo, %bhi, 0;
	mad.lo.cc.u32 	%r1, %alo, %bhi, %r1;
	madc.hi.cc.u32 	%r2, %ahi, %blo, %r2;
	madc.hi.u32 	%r3, %ahi, %bhi, 0;
	mad.lo.cc.u32 	%r1, %ahi, %blo, %r1;
	madc.lo.cc.u32 	%r2, %ahi, %bhi, %r2;
	addc.u32 	%r3, %r3, 0;
	mov.b64 	%rd28, {%r0,%r1};
	mov.b64 	%rd70, {%r2,%r3};
	}
	st.local.u64 	[%rd23], %rd28;
	add.s32 	%r44, %r44, 1;
	add.s32 	%r43, %r43, 1;
	add.s32 	%r42, %r42, 1;
	setp.ne.s32 	%p4, %r43, -15;
	mov.u32 	%r45, %r6;
	@%p4 bra 	$L__BB1_3;
$L__BB1_4:
	cvt.s64.s32 	%rd29, %r45;
	cvt.u64.u32 	%rd30, %r4;
	add.s64 	%rd31, %rd30, %rd29;
	shl.b64 	%rd32, %rd31, 3;
	add.s64 	%rd33, %rd1, %rd32;
	st.local.u64 	[%rd33+-120], %rd70;
	and.b32  	%r15, %r2, 63;
	ld.local.u64 	%rd72, [%rd1+16];
	ld.local.u64 	%rd71, [%rd1+24];
	setp.eq.s32 	%p5, %r15, 0;
	@%p5 bra 	$L__BB1_6;
	shl.b64 	%rd34, %rd71, %r15;
	shr.u64 	%rd35, %rd72, 1;
	xor.b32  	%r24, %r15, 63;
	shr.u64 	%rd36, %rd35, %r24;
	or.b64  	%rd71, %rd34, %rd36;
	ld.local.u64 	%rd37, [%rd1+8];
	shl.b64 	%rd38, %rd72, %r15;
	shr.u64 	%rd39, %rd37, 1;
	shr.u64 	%rd40, %rd39, %r24;
	or.b64  	%rd72, %rd38, %rd40;
$L__BB1_6:
	and.b32  	%r25, %r1, -2147483648;
	shr.u64 	%rd41, %rd71, 62;
	cvt.u32.u64 	%r26, %rd41;
	mov.b64 	{%r27, %r28}, %rd71;
	mov.b64 	{%r29, %r30}, %rd72;
	shf.l.wrap.b32 	%r31, %r30, %r27, 2;
	shf.l.wrap.b32 	%r32, %r27, %r28, 2;
	mov.b64 	%rd42, {%r31, %r32};
	shl.b64 	%rd43, %rd72, 2;
	shr.u64 	%rd44, %rd42, 63;
	cvt.u32.u64 	%r33, %rd44;
	add.s32 	%r34, %r33, %r26;
	setp.eq.s32 	%p6, %r25, 0;
	neg.s32 	%r35, %r34;
	selp.b32 	%r46, %r34, %r35, %p6;
	setp.gt.s64 	%p7, %rd42, -1;
	mov.b64 	%rd45, 0;
	{
	.reg .u32 %r0, %r1, %r2, %r3, %a0, %a1, %a2, %a3, %b0, %b1, %b2, %b3;
	mov.b64 	{%a0,%a1}, %rd45;
	mov.b64 	{%a2,%a3}, %rd45;
	mov.b64 	{%b0,%b1}, %rd43;
	mov.b64 	{%b2,%b3}, %rd42;
	sub.cc.u32 	%r0, %a0, %b0;
	subc.cc.u32 	%r1, %a1, %b1;
	subc.cc.u32 	%r2, %a2, %b2;
	subc.u32 	%r3, %a3, %b3;
	mov.b64 	%rd46, {%r0,%r1};
	mov.b64 	%rd47, {%r2,%r3};
	}
	xor.b32  	%r36, %r25, -2147483648;
	selp.b64 	%rd73, %rd42, %rd47, %p7;
	selp.b64 	%rd14, %rd43, %rd46, %p7;
	selp.b32 	%r17, %r25, %r36, %p7;
	clz.b64 	%r37, %rd73;
	cvt.u64.u32 	%rd15, %r37;
	setp.eq.s32 	%p8, %r37, 0;
	@%p8 bra 	$L__BB1_8;
	cvt.u32.u64 	%r38, %rd15;
	and.b32  	%r39, %r38, 63;
	shl.b64 	%rd48, %rd73, %r39;
	shr.u64 	%rd49, %rd14, 1;
	not.b32 	%r40, %r38;
	and.b32  	%r41, %r40, 63;
	shr.u64 	%rd50, %rd49, %r41;
	or.b64  	%rd73, %rd48, %rd50;
$L__BB1_8:
	mov.b64 	%rd51, -3958705157555305931;
	{
	.reg .u32 %r0, %r1, %r2, %r3, %alo, %ahi, %blo, %bhi;
	mov.b64 	{%alo,%ahi}, %rd73;
	mov.b64 	{%blo,%bhi}, %rd51;
	mul.lo.u32 	%r0, %alo, %blo;
	mul.hi.u32 	%r1, %alo, %blo;
	mad.lo.cc.u32 	%r1, %alo, %bhi, %r1;
	madc.hi.u32 	%r2, %alo, %bhi, 0;
	mad.lo.cc.u32 	%r1, %ahi, %blo, %r1;
	madc.hi.cc.u32 	%r2, %ahi, %blo, %r2;
	madc.hi.u32 	%r3, %ahi, %bhi, 0;
	mad.lo.cc.u32 	%r2, %ahi, %bhi, %r2;
	addc.u32 	%r3, %r3, 0;
	mov.b64 	%rd52, {%r0,%r1};
	mov.b64 	%rd53, {%r2,%r3};
	}
	setp.gt.s64 	%p9, %rd53, 0;
	{
	.reg .u32 %r0, %r1, %r2, %r3, %a0, %a1, %a2, %a3, %b0, %b1, %b2, %b3;
	mov.b64 	{%a0,%a1}, %rd52;
	mov.b64 	{%a2,%a3}, %rd53;
	mov.b64 	{%b0,%b1}, %rd52;
	mov.b64 	{%b2,%b3}, %rd53;
	add.cc.u32 	%r0, %a0, %b0;
	addc.cc.u32 	%r1, %a1, %b1;
	addc.cc.u32 	%r2, %a2, %b2;
	addc.u32 	%r3, %a3, %b3;
	mov.b64 	%rd54, {%r0,%r1};
	mov.b64 	%rd55, {%r2,%r3};
	}
	selp.b64 	%rd56, %rd55, %rd53, %p9;
	selp.s64 	%rd57, -1, 0, %p9;
	sub.s64 	%rd58, %rd57, %rd15;
	cvt.u64.u32 	%rd59, %r17;
	shl.b64 	%rd60, %rd59, 32;
	add.s64 	%rd61, %rd56, 1;
	shr.u64 	%rd62, %rd61, 10;
	add.s64 	%rd63, %rd62, 1;
	shr.u64 	%rd64, %rd63, 1;
	shl.b64 	%rd65, %rd58, 52;
	add.s64 	%rd66, %rd65, %rd64;
	add.s64 	%rd67, %rd66, 4602678819172646912;
	or.b64  	%rd68, %rd67, %rd60;
	mov.b64 	%fd4, %rd68;
$L__BB1_9:
	st.param.f64 	[func_retval0], %fd4;
	st.param.b32 	[func_retval0+8], %r46;
	ret;

}


// ===== COMPILED SASS (sm_100) =====

	.target	sm_100

	.elftype	@"ET_EXEC"


//--------------------- .note.nv.tkinfo           --------------------------
	.section	.note.nv.tkinfo,"",@"SHT_NOTE"
	.sectionflags	@"SHF_NOTE_NV_TKINFO"
	.tkinfo
        /*0018*/ 	.word	0x00000002
        /*0030*/ 	.string	""
        /*0030*/ 	.string	"ptxas"
        /*0030*/ 	.string	"Cuda compilation tools, release 13.0, V13.0.88"
        /*0030*/ 	.string	"Build cuda_13.0.r13.0/compiler.36424714_0"
        /*0030*/ 	.string	"-arch sm_100 -m 64 "



//--------------------- .note.nv.cuinfo           --------------------------
	.section	.note.nv.cuinfo,"",@"SHT_NOTE"
	.sectionflags	@"SHF_NOTE_NV_CUINFO"
        /*0018*/ 	.short	0x0002
        /*001a*/ 	.short	0x0064
        /*001c*/ 	.short	0x0082
	.zero		2


//--------------------- .nv.info                  --------------------------
	.section	.nv.info,"",@"SHT_CUDA_INFO"
	.align	4


	//----- nvinfo : EIATTR_REGCOUNT
	.align		4
        /*0000*/ 	.byte	0x04, 0x2f
        /*0002*/ 	.short	(.L_3 - .L_2)
	.align		4
.L_2:
        /*0004*/ 	.word	index@(_Z3pinPidi)
        /*0008*/ 	.word	0x0000001f


	//----- nvinfo : EIATTR_FRAME_SIZE
	.align		4
.L_3:
        /*000c*/ 	.byte	0x04, 0x11
        /*000e*/ 	.short	(.L_5 - .L_4)
	.align		4
.L_4:
        /*0010*/ 	.word	index@($_Z3pinPidi$__internal_trig_reduction_slowpathd)
        /*0014*/ 	.word	0x00000028


	//----- nvinfo : EIATTR_FRAME_SIZE
	.align		4
.L_5:
        /*0018*/ 	.byte	0x04, 0x11
        /*001a*/ 	.short	(.L_7 - .L_6)
	.align		4
.L_6:
        /*001c*/ 	.word	index@(_Z3pinPidi)
        /*0020*/ 	.word	0x00000028


	//----- nvinfo : EIATTR_MIN_STACK_SIZE
	.align		4
.L_7:
        /*0024*/ 	.byte	0x04, 0x12
        /*0026*/ 	.short	(.L_9 - .L_8)
	.align		4
.L_8:
        /*0028*/ 	.word	index@(_Z3pinPidi)
        /*002c*/ 	.word	0x00000028
.L_9:


//--------------------- .nv.compat                --------------------------
	.section	.nv.compat,"",@"SHT_CUDA_COMPAT_INFO"
	.align	4
        /*0000*/ 	.byte	0x02, 0x09, 0x00, 0x00, 0x02, 0x02, 0x01, 0x00, 0x02, 0x05, 0x05, 0x00, 0x03, 0x07, 0x01, 0x01
        /*0010*/ 	.byte	0x02, 0x03, 0x00, 0x00, 0x02, 0x06, 0x01, 0x00, 0x04, 0x0b, 0x08, 0x00, 0x01, 0x00, 0x00, 0x00
        /*0020*/ 	.byte	0x00, 0x00, 0x00, 0x00


//--------------------- .nv.info._Z3pinPidi       --------------------------
	.section	.nv.info._Z3pinPidi,"",@"SHT_CUDA_INFO"
	.sectionflags	@""
	.align	4


	//----- nvinfo : EIATTR_CUDA_API_VERSION
	.align		4
        /*0000*/ 	.byte	0x04, 0x37
        /*0002*/ 	.short	(.L_11 - .L_10)
.L_10:
        /*0004*/ 	.word	0x00000082


	//----- nvinfo : EIATTR_KPARAM_INFO
	.align		4
.L_11:
        /*0008*/ 	.byte	0x04, 0x17
        /*000a*/ 	.short	(.L_13 - .L_12)
.L_12:
        /*000c*/ 	.word	0x00000000
        /*0010*/ 	.short	0x0002
        /*0012*/ 	.short	0x0010
        /*0014*/ 	.byte	0x00, 0xf0, 0x11, 0x00


	//----- nvinfo : EIATTR_KPARAM_INFO
	.align		4
.L_13:
        /*0018*/ 	.byte	0x04, 0x17
        /*001a*/ 	.short	(.L_15 - .L_14)
.L_14:
        /*001c*/ 	.word	0x00000000
        /*0020*/ 	.short	0x0001
        /*0022*/ 	.short	0x0008
        /*0024*/ 	.byte	0x00, 0xf0, 0x21, 0x00


	//----- nvinfo : EIATTR_KPARAM_INFO
	.align		4
.L_15:
        /*0028*/ 	.byte	0x04, 0x17
        /*002a*/ 	.short	(.L_17 - .L_16)
.L_16:
        /*002c*/ 	.word	0x00000000
        /*0030*/ 	.short	0x0000
        /*0032*/ 	.short	0x0000
        /*0034*/ 	.byte	0x00, 0xf5, 0x21, 0x00


	//----- nvinfo : EIATTR_SPARSE_MMA_MASK
	.align		4
.L_17:
        /*0038*/ 	.byte	0x03, 0x50
        /*003a*/ 	.short	0x0000


	//----- nvinfo : EIATTR_MAXREG_COUNT
	.align		4
        /*003c*/ 	.byte	0x03, 0x1b
        /*003e*/ 	.short	0x00ff


	//----- nvinfo : EIATTR_MERCURY_ISA_VERSION
	.align		4
        /*0040*/ 	.byte	0x03, 0x5f
        /*0042*/ 	.short	0x0101


	//----- nvinfo : EIATTR_VRC_CTA_INIT_COUNT
	.align		4
        /*0044*/ 	.byte	0x02, 0x4a
	.zero		1
	.zero		1


	//----- nvinfo : EIATTR_EXIT_INSTR_OFFSETS
	.align		4
        /*0048*/ 	.byte	0x04, 0x1c
        /*004a*/ 	.short	(.L_19 - .L_18)


	//   ....[0]....
.L_18:
        /*004c*/ 	.word	0x00000080


	//   ....[1]....
        /*0050*/ 	.word	0x00000530


	//----- nvinfo : EIATTR_CRS_STACK_SIZE
	.align		4
.L_19:
        /*0054*/ 	.byte	0x04, 0x1e
        /*0056*/ 	.short	(.L_21 - .L_20)
.L_20:
        /*0058*/ 	.word	0x00000000


	//----- nvinfo : EIATTR_CBANK_PARAM_SIZE
	.align		4
.L_21:
        /*005c*/ 	.byte	0x03, 0x19
        /*005e*/ 	.short	0x0014


	//----- nvinfo : EIATTR_PARAM_CBANK
	.align		4
        /*0060*/ 	.byte	0x04, 0x0a
        /*0062*/ 	.short	(.L_23 - .L_22)
	.align		4
.L_22:
        /*0064*/ 	.word	index@(.nv.constant0._Z3pinPidi)
        /*0068*/ 	.short	0x0380
        /*006a*/ 	.short	0x0014


	//----- nvinfo : EIATTR_SW_WAR
	.align		4
.L_23:
        /*006c*/ 	.byte	0x04, 0x36
        /*006e*/ 	.short	(.L_25 - .L_24)
.L_24:
        /*0070*/ 	.word	0x00000008
.L_25:


//--------------------- .nv.callgraph             --------------------------
	.section	.nv.callgraph,"",@"SHT_CUDA_CALLGRAPH"
	.align	4
	.sectionentsize	8
	.align		4
        /*0000*/ 	.word	0x00000000
	.align		4
        /*0004*/ 	.word	0xffffffff
	.align		4
        /*0008*/ 	.word	0x00000000
	.align		4
        /*000c*/ 	.word	0xfffffffe
	.align		4
        /*0010*/ 	.word	0x00000000
	.align		4
        /*0014*/ 	.word	0xfffffffd
	.align		4
        /*0018*/ 	.word	0x00000000
	.align		4
        /*001c*/ 	.word	0xfffffffc


//--------------------- .nv.constant4             --------------------------
	.section	.nv.constant4,"a",@progbits
	.align	8
	.align		8
.nv.constant4:
        /*0000*/ 	.dword	__cudart_i2opi_d
	.align		8
        /*0008*/ 	.dword	__cudart_sin_cos_coeffs


//--------------------- .text._Z3pinPidi          --------------------------
	.section	.text._Z3pinPidi,"ax",@progbits
	.align	128
        .global         _Z3pinPidi
        .type           _Z3pinPidi,@function
        .size           _Z3pinPidi,(.L_x_7 - _Z3pinPidi)
        .other          _Z3pinPidi,@"STO_CUDA_ENTRY STV_DEFAULT"
_Z3pinPidi:
.text._Z3pinPidi:
[----:B------:R-:W0:Y:S01]  /*0000*/  LDC R1, c[0x0][0x37c] ;  /* 0x0000df00ff017b82 */ /* 0x000e220000000800 */
[----:B------:R-:W1:Y:S01]  /*0010*/  LDCU.64 UR4, c[0x0][0x388] ;  /* 0x00007100ff0477ac */ /* 0x000e620008000a00 */
[----:B------:R-:W2:Y:S01]  /*0020*/  S2R R9, SR_CTAID.X ;  /* 0x0000000000097919 */ /* 0x000ea20000002500 */
[----:B0-----:R-:W-:Y:S01]  /*0030*/  VIADD R1, R1, 0xffffffd8 ;  /* 0xffffffd801017836 */ /* 0x001fe20000000000 */
[----:B-1----:R-:W0:Y:S08]  /*0040*/  F2I.F64.TRUNC R20, UR4 ;  /* 0x0000000400147d11 */ /* 0x002e30000830d100 */
[----:B--2---:R-:W-:Y:S08]  /*0050*/  I2F.F64.U32 R2, R9 ;  /* 0x0000000900027312 */ /* 0x004ff00000201800 */
[----:B0-----:R-:W0:Y:S02]  /*0060*/  I2F.F64 R20, R20 ;  /* 0x0000001400147312 */ /* 0x001e240000201c00 */
[----:B0-----:R-:W-:-:S14]  /*0070*/  DSETP.GEU.AND P0, PT, R2, R20, PT ;  /* 0x000000140200722a */ /* 0x001fdc0003f0e000 */
[----:B------:R-:W-:Y:S05]  /*0080*/  @P0 EXIT ;  /* 0x000000000000094d */ /* 0x000fea0003800000 */
[----:B------:R-:W0:Y:S01]  /*0090*/  LDCU UR4, c[0x0][0x390] ;  /* 0x00007200ff0477ac */ /* 0x000e220008000800 */
[----:B------:R-:W1:Y:S01]  /*00a0*/  LDC.64 R4, c[0x0][0x380] ;  /* 0x0000e000ff047b82 */ /* 0x000e620000000a00 */
[----:B------:R-:W2:Y:S01]  /*00b0*/  LDCU.64 UR6, c[0x0][0x358] ;  /* 0x00006b00ff0677ac */ /* 0x000ea20008000a00 */
[----:B------:R-:W3:Y:S01]  /*00c0*/  LDCU.64 UR8, c[0x4][0x8] ;  /* 0x01000100ff0877ac */ /* 0x000ee20008000a00 */
[----:B0-----:R-:W0:Y:S02]  /*00d0*/  I2F.F64 R6, UR4 ;  /* 0x0000000400067d12 */ /* 0x001e240008201c00 */
[----:B0123--:R-:W-:-:S07]  /*00e0*/  IMAD.WIDE.U32 R4, R9, 0x4, R4 ;  /* 0x0000000409047825 */ /* 0x00ffce00078e0004 */
.L_x_1:
[----:B------:R-:W-:-:S14]  /*00f0*/  DSETP.NEU.AND P0, PT, |R2|, +INF , PT ;  /* 0x7ff000000200742a */ /* 0x000fdc0003f0d200 */
[----:B------:R-:W-:Y:S01]  /*0100*/  @!P0 DMUL R22, RZ, R2 ;  /* 0x00000002ff168228 */ /* 0x000fe20000000000 */
[----:B------:R-:W-:Y:S01]  /*0110*/  @!P0 IMAD.MOV.U32 R0, RZ, RZ, RZ ;  /* 0x000000ffff008224 */ /* 0x000fe200078e00ff */
[----:B0-----:R-:W-:Y:S09]  /*0120*/  @!P0 BRA `(.L_x_0) ;  /* 0x00000000005c8947 */ /* 0x001ff20003800000 */
[----:B------:R-:W-:Y:S01]  /*0130*/  UMOV UR4, 0x6dc9c883 ;  /* 0x6dc9c88300047882 */ /* 0x000fe20000000000 */
[----:B------:R-:W-:Y:S01]  /*0140*/  UMOV UR5, 0x3fe45f30 ;  /* 0x3fe45f3000057882 */ /* 0x000fe20000000000 */
[C---:B------:R-:W-:Y:S02]  /*0150*/  DSETP.GE.AND P0, PT, |R2|.reuse, 2.14748364800000000000e+09, PT ;  /* 0x41e000000200742a */ /* 0x040fe40003f06200 */
[----:B------:R-:W-:Y:S01]  /*0160*/  DMUL R8, R2, UR4 ;  /* 0x0000000402087c28 */ /* 0x000fe20008000000 */
[----:B------:R-:W-:Y:S01]  /*0170*/  UMOV UR4, 0x54442d18 ;  /* 0x54442d1800047882 */ /* 0x000fe20000000000 */
[----:B------:R-:W-:-:S04]  /*0180*/  UMOV UR5, 0x3ff921fb ;  /* 0x3ff921fb00057882 */ /* 0x000fc80000000000 */
[----:B------:R-:W0:Y:S08]  /*0190*/  F2I.F64 R0, R8 ;  /* 0x0000000800007311 */ /* 0x000e300000301100 */
[----:B0-----:R-:W0:Y:S02]  /*01a0*/  I2F.F64 R22, R0 ;  /* 0x0000000000167312 */ /* 0x001e240000201c00 */
[----:B0-----:R-:W-:Y:S01]  /*01b0*/  DFMA R10, R22, -UR4, R2 ;  /* 0x80000004160a7c2b */ /* 0x001fe20008000002 */
[----:B------:R-:W-:Y:S01]  /*01c0*/  UMOV UR4, 0x33145c00 ;  /* 0x33145c0000047882 */ /* 0x000fe20000000000 */
[----:B------:R-:W-:-:S06]  /*01d0*/  UMOV UR5, 0x3c91a626 ;  /* 0x3c91a62600057882 */ /* 0x000fcc0000000000 */
[----:B------:R-:W-:Y:S01]  /*01e0*/  DFMA R10, R22, -UR4, R10 ;  /* 0x80000004160a7c2b */ /* 0x000fe2000800000a */
[----:B------:R-:W-:Y:S01]  /*01f0*/  UMOV UR4, 0x252049c0 ;  /* 0x252049c000047882 */ /* 0x000fe20000000000 */
[----:B------:R-:W-:-:S06]  /*0200*/  UMOV UR5, 0x397b839a ;  /* 0x397b839a00057882 */ /* 0x000fcc0000000000 */
[----:B------:R-:W-:Y:S01]  /*0210*/  DFMA R22, R22, -UR4, R10 ;  /* 0x8000000416167c2b */ /* 0x000fe2000800000a */
[----:B------:R-:W-:Y:S10]  /*0220*/  @!P0 BRA `(.L_x_0) ;  /* 0x00000000001c8947 */ /* 0x000ff40003800000 */
[----:B------:R-:W-:Y:S01]  /*0230*/  IMAD.MOV.U32 R12, RZ, RZ, R2 ;  /* 0x000000ffff0c7224 */ /* 0x000fe200078e0002 */
[----:B------:R-:W-:Y:S01]  /*0240*/  MOV R0, 0x270 ;  /* 0x0000027000007802 */ /* 0x000fe20000000f00 */
[----:B------:R-:W-:-:S07]  /*0250*/  IMAD.MOV.U32 R8, RZ, RZ, R3 ;  /* 0x000000ffff087224 */ /* 0x000fce00078e0003 */
[----:B------:R-:W-:Y:S05]  /*0260*/  CALL.REL.NOINC `($_Z3pinPidi$__internal_trig_reduction_slowpathd) ;  /* 0x0000000000b47944 */ /* 0x000fea0003c00000 */
[----:B------:R-:W-:Y:S02]  /*0270*/  IMAD.MOV.U32 R0, RZ, RZ, R10 ;  /* 0x000000ffff007224 */ /* 0x000fe400078e000a */
[----:B------:R-:W-:Y:S02]  /*0280*/  IMAD.MOV.U32 R22, RZ, RZ, R12 ;  /* 0x000000ffff167224 */ /* 0x000fe400078e000c */
[----:B------:R-:W-:-:S07]  /*0290*/  IMAD.MOV.U32 R23, RZ, RZ, R13 ;  /* 0x000000ffff177224 */ /* 0x000fce00078e000d */
.L_x_0:
[----:B------:R-:W-:Y:S01]  /*02a0*/  IMAD.SHL.U32 R8, R0, 0x40, RZ ;  /* 0x0000004000087824 */ /* 0x000fe200078e00ff */
[----:B------:R-:W2:Y:S04]  /*02b0*/  LDG.E R28, desc[UR6][R4.64] ;  /* 0x00000006041c7981 */ /* 0x000ea8000c1e1900 */
[----:B------:R-:W-:-:S04]  /*02c0*/  LOP3.LUT R8, R8, 0x40, RZ, 0xc0, !PT ;  /* 0x0000004008087812 */ /* 0x000fc800078ec0ff */
[----:B------:R-:W-:-:S05]  /*02d0*/  IADD3 R16, P0, PT, R8, UR8, RZ ;  /* 0x0000000808107c10 */ /* 0x000fca000ff1e0ff */
[----:B------:R-:W-:-:S05]  /*02e0*/  IMAD.X R17, RZ, RZ, UR9, P0 ;  /* 0x00000009ff117e24 */ /* 0x000fca00080e06ff */
[----:B------:R-:W3:Y:S04]  /*02f0*/  LDG.E.128.CONSTANT R8, desc[UR6][R16.64] ;  /* 0x0000000610087981 */ /* 0x000ee8000c1e9d00 */
[----:B------:R-:W4:Y:S04]  /*0300*/  LDG.E.128.CONSTANT R12, desc[UR6][R16.64+0x10] ;  /* 0x00001006100c7981 */ /* 0x000f28000c1e9d00 */
[----:B------:R-:W5:Y:S01]  /*0310*/  LDG.E.128.CONSTANT R16, desc[UR6][R16.64+0x20] ;  /* 0x0000200610107981 */ /* 0x000f62000c1e9d00 */
[----:B------:R-:W-:Y:S01]  /*0320*/  LOP3.LUT R24, R0, 0x1, RZ, 0xc0, !PT ;  /* 0x0000000100187812 */ /* 0x000fe200078ec0ff */
[----:B------:R-:W-:-:S03]  /*0330*/  IMAD.MOV.U32 R25, RZ, RZ, 0x3da8ff83 ;  /* 0x3da8ff83ff197424 */ /* 0x000fc600078e00ff */
[----:B------:R-:W-:Y:S01]  /*0340*/  ISETP.NE.U32.AND P0, PT, R24, 0x1, PT ;  /* 0x000000011800780c */ /* 0x000fe20003f05070 */
[----:B------:R-:W-:Y:S01]  /*0350*/  IMAD.MOV.U32 R24, RZ, RZ, 0x20fd8164 ;  /* 0x20fd8164ff187424 */ /* 0x000fe200078e00ff */
[----:B------:R-:W-:Y:S02]  /*0360*/  DMUL R26, R22, R22 ;  /* 0x00000016161a7228 */ /* 0x000fe40000000000 */
[----:B------:R-:W-:Y:S02]  /*0370*/  FSEL R25, -R25, 0.11223486810922622681, !P0 ;  /* 0x3de5db6519197808 */ /* 0x000fe40004000100 */
[----:B------:R-:W-:Y:S01]  /*0380*/  FSEL R24, R24, -8.06006814911005101289e+34, !P0 ;  /* 0xf9785eba18187808 */ /* 0x000fe20004000000 */
[----:B------:R-:W-:-:S05]  /*0390*/  DADD R2, R6, R2 ;  /* 0x0000000006027229 */ /* 0x000fca0000000002 */
[----:B---3--:R-:W-:-:S08]  /*03a0*/  DFMA R8, R26, R24, R8 ;  /* 0x000000181a08722b */ /* 0x008fd00000000008 */
[----:B------:R-:W-:-:S08]  /*03b0*/  DFMA R8, R26, R8, R10 ;  /* 0x000000081a08722b */ /* 0x000fd0000000000a */
[----:B----4-:R-:W-:-:S08]  /*03c0*/  DFMA R8, R26, R8, R12 ;  /* 0x000000081a08722b */ /* 0x010fd0000000000c */
[----:B------:R-:W-:-:S08]  /*03d0*/  DFMA R8, R26, R8, R14 ;  /* 0x000000081a08722b */ /* 0x000fd0000000000e */
[----:B-----5:R-:W-:-:S08]  /*03e0*/  DFMA R8, R26, R8, R16 ;  /* 0x000000081a08722b */ /* 0x020fd00000000010 */
[----:B------:R-:W-:-:S08]  /*03f0*/  DFMA R8, R26, R8, R18 ;  /* 0x000000081a08722b */ /* 0x000fd00000000012 */
[----:B------:R-:W-:Y:S02]  /*0400*/  DFMA R22, R8, R22, R22 ;  /* 0x000000160816722b */ /* 0x000fe40000000016 */
[----:B------:R-:W-:-:S10]  /*0410*/  DFMA R8, R26, R8, 1 ;  /* 0x3ff000001a08742b */ /* 0x000fd40000000008 */
[----:B------:R-:W-:Y:S02]  /*0420*/  FSEL R10, R8, R22, !P0 ;  /* 0x00000016080a7208 */ /* 0x000fe40004000000 */
[----:B------:R-:W-:-:S06]  /*0430*/  FSEL R11, R9, R23, !P0 ;  /* 0x00000017090b7208 */ /* 0x000fcc0004000000 */
[----:B------:R-:W-:Y:S01]  /*0440*/  DADD R8, RZ, -R10 ;  /* 0x00000000ff087229 */ /* 0x000fe2000000080a */
[----:B------:R-:W-:-:S09]  /*0450*/  LOP3.LUT P0, RZ, R0, 0x2, RZ, 0xc0, !PT ;  /* 0x0000000200ff7812 */ /* 0x000fd2000780c0ff */
[----:B------:R-:W-:Y:S02]  /*0460*/  FSEL R8, R10, R8, !P0 ;  /* 0x000000080a087208 */ /* 0x000fe40004000000 */
[----:B------:R-:W-:-:S06]  /*0470*/  FSEL R9, R11, R9, !P0 ;  /* 0x000000090b097208 */ /* 0x000fcc0004000000 */
[----:B------:R-:W-:-:S08]  /*0480*/  DMUL R8, R8, R8 ;  /* 0x0000000808087228 */ /* 0x000fd00000000000 */
[----:B------:R-:W-:-:S10]  /*0490*/  DMUL R8, R8, 10000 ;  /* 0x40c3880008087828 */ /* 0x000fd40000000000 */
[----:B------:R-:W2:Y:S02]  /*04a0*/  F2I.F64.TRUNC R9, R8 ;  /* 0x0000000800097311 */ /* 0x000ea4000030d100 */
[----:B--2---:R-:W-:-:S04]  /*04b0*/  IMAD.IADD R28, R9, 0x1, R28 ;  /* 0x00000001091c7824 */ /* 0x004fc800078e021c */
[----:B------:R-:W-:-:S05]  /*04c0*/  IMAD.HI R0, R28, 0x68db8bad, RZ ;  /* 0x68db8bad1c007827 */ /* 0x000fca00078e02ff */
[----:B------:R-:W-:-:S04]  /*04d0*/  SHF.R.U32.HI R11, RZ, 0x1f, R0 ;  /* 0x0000001fff0b7819 */ /* 0x000fc80000011600 */
[----:B------:R-:W-:-:S05]  /*04e0*/  LEA.HI.SX32 R11, R0, R11, 0x14 ;  /* 0x0000000b000b7211 */ /* 0x000fca00078fa2ff */
[----:B------:R-:W-:Y:S01]  /*04f0*/  IMAD R11, R11, -0x2710, R28 ;  /* 0xffffd8f00b0b7824 */ /* 0x000fe200078e021c */
[----:B------:R-:W-:-:S04]  /*0500*/  DSETP.GEU.AND P0, PT, R2, R20, PT ;  /* 0x000000140200722a */ /* 0x000fc80003f0e000 */
[----:B------:R0:W-:Y:S10]  /*0510*/  STG.E desc[UR6][R4.64], R11 ;  /* 0x0000000b04007986 */ /* 0x0001f4000c101906 */
[----:B------:R-:W-:Y:S05]  /*0520*/  @!P0 BRA `(.L_x_1) ;  /* 0xfffffff800f08947 */ /* 0x000fea000383ffff */
[----:B------:R-:W-:Y:S05]  /*0530*/  EXIT ;  /* 0x000000000000794d */ /* 0x000fea0003800000 */
        .type           $_Z3pinPidi$__internal_trig_reduction_slowpathd,@function
        .size           $_Z3pinPidi$__internal_trig_reduction_slowpathd,(.L_x_7 - $_Z3pinPidi$__internal_trig_reduction_slowpathd)
$_Z3pinPidi$__internal_trig_reduction_slowpathd:
[--C-:B------:R-:W-:Y:S01]  /*0540*/  SHF.R.U32.HI R9, RZ, 0x14, R8.reuse ;  /* 0x00000014ff097819 */ /* 0x100fe20000011608 */
[----:B------:R-:W-:Y:S02]  /*0550*/  IMAD.MOV.U32 R13, RZ, RZ, R8 ;  /* 0x000000ffff0d7224 */ /* 0x000fe400078e0008 */
[----:B------:R-:W-:Y:S01]  /*0560*/  IMAD.MOV.U32 R10, RZ, RZ, RZ ;  /* 0x000000ffff0a7224 */ /* 0x000fe200078e00ff */
[----:B------:R-:W-:-:S04]  /*0570*/  LOP3.LUT R11, R9, 0x7ff, RZ, 0xc0, !PT ;  /* 0x000007ff090b7812 */ /* 0x000fc800078ec0ff */
[----:B------:R-:W-:-:S13]  /*0580*/  ISETP.NE.AND P0, PT, R11, 0x7ff, PT ;  /* 0x000007ff0b00780c */ /* 0x000fda0003f05270 */
[----:B------:R-:W-:Y:S05]  /*0590*/  @!P0 BRA `(.L_x_2) ;  /* 0x00000008002c8947 */ /* 0x000fea0003800000 */
[----:B------:R-:W-:Y:S01]  /*05a0*/  VIADD R11, R11, 0xfffffc00 ;  /* 0xfffffc000b0b7836 */ /* 0x000fe20000000000 */
[----:B------:R-:W-:-:S04]  /*05b0*/  CS2R R14, SRZ ;  /* 0x00000000000e7805 */ /* 0x000fc8000001ff00 */
[----:B------:R-:W-:Y:S02]  /*05c0*/  SHF.R.U32.HI R10, RZ, 0x6, R11 ;  /* 0x00000006ff0a7819 */ /* 0x000fe4000001160b */
[----:B------:R-:W-:Y:S02]  /*05d0*/  ISETP.GE.U32.AND P0, PT, R11, 0x80, PT ;  /* 0x000000800b00780c */ /* 0x000fe40003f06070 */
[C---:B------:R-:W-:Y:S02]  /*05e0*/  IADD3 R11, PT, PT, -R10.reuse, 0x13, RZ ;  /* 0x000000130a0b7810 */ /* 0x040fe40007ffe1ff */
[----:B------:R-:W-:Y:S02]  /*05f0*/  IADD3 R23, PT, PT, -R10, 0xf, RZ ;  /* 0x0000000f0a177810 */ /* 0x000fe40007ffe1ff */
[----:B------:R-:W-:-:S04]  /*0600*/  SEL R11, R11, 0x12, P0 ;  /* 0x000000120b0b7807 */ /* 0x000fc80000000000 */
[----:B------:R-:W-:-:S13]  /*0610*/  ISETP.GE.AND P0, PT, R23, R11, PT ;  /* 0x0000000b1700720c */ /* 0x000fda0003f06270 */
[----:B------:R-:W-:Y:S05]  /*0620*/  @P0 BRA `(.L_x_3) ;  /* 0x00000000008c0947 */ /* 0x000fea0003800000 */
[C---:B------:R-:W-:Y:S01]  /*0630*/  SHF.L.U64.HI R16, R12.reuse, 0xb, R13 ;  /* 0x0000000b0c107819 */ /* 0x040fe2000001020d */
[----:B------:R-:W-:Y:S01]  /*0640*/  IMAD.SHL.U32 R13, R12, 0x800, RZ ;  /* 0x000008000c0d7824 */ /* 0x000fe200078e00ff */
[----:B------:R-:W-:Y:S01]  /*0650*/  IADD3 R19, PT, PT, RZ, -R10, -R11 ;  /* 0x8000000aff137210 */ /* 0x000fe20007ffe80b */
[----:B------:R-:W-:Y:S01]  /*0660*/  IMAD.MOV.U32 R18, RZ, RZ, RZ ;  /* 0x000000ffff127224 */ /* 0x000fe200078e00ff */
[----:B------:R-:W-:Y:S02]  /*0670*/  CS2R R14, SRZ ;  /* 0x00000000000e7805 */ /* 0x000fe4000001ff00 */
[----:B------:R-:W-:Y:S01]  /*0680*/  LOP3.LUT R12, R16, 0x80000000, RZ, 0xfc, !PT ;  /* 0x80000000100c7812 */ /* 0x000fe200078efcff */
[----:B------:R-:W0:Y:S01]  /*0690*/  LDCU.64 UR4, c[0x0][0x358] ;  /* 0x00006b00ff0477ac */ /* 0x000e220008000a00 */
[----:B------:R-:W-:-:S05]  /*06a0*/  NOP ;  /* 0x0000000000007918 */ /* 0x000fca0000000000 */
.L_x_4:
[----:B------:R-:W1:Y:S02]  /*06b0*/  LDC.64 R16, c[0x4][RZ] ;  /* 0x01000000ff107b82 */ /* 0x000e640000000a00 */
[----:B-1----:R-:W-:-:S06]  /*06c0*/  IMAD.WIDE R16, R23, 0x8, R16 ;  /* 0x0000000817107825 */ /* 0x002fcc00078e0210 */
[----:B0-----:R-:W2:Y:S01]  /*06d0*/  LDG.E.64.CONSTANT R16, desc[UR4][R16.64] ;  /* 0x0000000410107981 */ /* 0x001ea2000c1e9b00 */
[----:B------:R-:W-:Y:S02]  /*06e0*/  VIADD R19, R19, 0x1 ;  /* 0x0000000113137836 */ /* 0x000fe40000000000 */
[----:B------:R-:W-:Y:S02]  /*06f0*/  VIADD R23, R23, 0x1 ;  /* 0x0000000117177836 */ /* 0x000fe40000000000 */
[----:B--2---:R-:W-:-:S04]  /*0700*/  IMAD.WIDE.U32 R14, P2, R16, R13, R14 ;  /* 0x0000000d100e7225 */ /* 0x004fc8000784000e */
[----:B------:R-:W-:Y:S02]  /*0710*/  IMAD R25, R16, R12, RZ ;  /* 0x0000000c10197224 */ /* 0x000fe400078e02ff */
[CC--:B------:R-:W-:Y:S02]  /*0720*/  IMAD R22, R17.reuse, R13.reuse, RZ ;  /* 0x0000000d11167224 */ /* 0x0c0fe400078e02ff */
[----:B------:R-:W-:Y:S01]  /*0730*/  IMAD.HI.U32 R27, R17, R13, RZ ;  /* 0x0000000d111b7227 */ /* 0x000fe200078e00ff */
[----:B------:R-:W-:-:S03]  /*0740*/  IADD3 R15, P0, PT, R25, R15, RZ ;  /* 0x0000000f190f7210 */ /* 0x000fc60007f1e0ff */
[----:B------:R-:W-:Y:S01]  /*0750*/  IMAD R25, R18, 0x8, R1 ;  /* 0x0000000812197824 */ /* 0x000fe200078e0201 */
[----:B------:R-:W-:Y:S01]  /*0760*/  IADD3 R15, P1, PT, R22, R15, RZ ;  /* 0x0000000f160f7210 */ /* 0x000fe20007f3e0ff */
[----:B------:R-:W-:-:S04]  /*0770*/  IMAD.HI.U32 R22, R16, R12, RZ ;  /* 0x0000000c10167227 */ /* 0x000fc800078e00ff */
[----:B------:R-:W-:Y:S01]  /*0780*/  IMAD.X R16, RZ, RZ, R22, P2 ;  /* 0x000000ffff107224 */ /* 0x000fe200010e0616 */
[----:B------:R0:W-:Y:S01]  /*0790*/  STL.64 [R25], R14 ;  /* 0x0000000e19007387 */ /* 0x0001e20000100a00 */
[----:B------:R-:W-:-:S03]  /*07a0*/  IMAD.HI.U32 R22, R17, R12, RZ ;  /* 0x0000000c11167227 */ /* 0x000fc600078e00ff */
[----:B------:R-:W-:Y:S01]  /*07b0*/  IADD3.X R16, P0, PT, R27, R16, RZ, P0, !PT ;  /* 0x000000101b107210 */ /* 0x000fe2000071e4ff */
[----:B------:R-:W-:Y:S02]  /*07c0*/  IMAD R17, R17, R12, RZ ;  /* 0x0000000c11117224 */ /* 0x000fe400078e02ff */
[----:B------:R-:W-:-:S03]  /*07d0*/  VIADD R18, R18, 0x1 ;  /* 0x0000000112127836 */ /* 0x000fc60000000000 */
[----:B------:R-:W-:Y:S01]  /*07e0*/  IADD3.X R17, P1, PT, R17, R16, RZ, P1, !PT ;  /* 0x0000001011117210 */ /* 0x000fe20000f3e4ff */
[----:B------:R-:W-:Y:S01]  /*07f0*/  IMAD.X R16, RZ, RZ, R22, P0 ;  /* 0x000000ffff107224 */ /* 0x000fe200000e0616 */
[----:B------:R-:W-:-:S03]  /*0800*/  ISETP.NE.AND P0, PT, R19, -0xf, PT ;  /* 0xfffffff11300780c */ /* 0x000fc60003f05270 */
[----:B------:R-:W-:Y:S02]  /*0810*/  IMAD.X R16, RZ, RZ, R16, P1 ;  /* 0x000000ffff107224 */ /* 0x000fe400008e0610 */
[----:B0-----:R-:W-:Y:S02]  /*0820*/  IMAD.MOV.U32 R14, RZ, RZ, R17 ;  /* 0x000000ffff0e7224 */ /* 0x001fe400078e0011 */
[----:B------:R-:W-:-:S06]  /*0830*/  IMAD.MOV.U32 R15, RZ, RZ, R16 ;  /* 0x000000ffff0f7224 */ /* 0x000fcc00078e0010 */
[----:B------:R-:W-:Y:S05]  /*0840*/  @P0 BRA `(.L_x_4) ;  /* 0xfffffffc00980947 */ /* 0x000fea000383ffff */
[----:B------:R-:W-:-:S07]  /*0850*/  IMAD.MOV.U32 R23, RZ, RZ, R11 ;  /* 0x000000ffff177224 */ /* 0x000fce00078e000b */
.L_x_3:
[----:B------:R-:W-:Y:S01]  /*0860*/  LOP3.LUT P0, R19, R9, 0x3f, RZ, 0xc0, !PT ;  /* 0x0000003f09137812 */ /* 0x000fe2000780c0ff */
[----:B------:R-:W-:-:S04]  /*0870*/  IMAD.IADD R10, R10, 0x1, R23 ;  /* 0x000000010a0a7824 */ /* 0x000fc800078e0217 */
[----:B------:R-:W-:-:S05]  /*0880*/  IMAD.U32 R23, R10, 0x8, R1 ;  /* 0x000000080a177824 */ /* 0x000fca00078e0001 */
[----:B------:R0:W-:Y:S04]  /*0890*/  STL.64 [R23+-0x78], R14 ;  /* 0xffff880e17007387 */ /* 0x0001e80000100a00 */
[----:B------:R-:W2:Y:S04]  /*08a0*/  @P0 LDL.64 R16, [R1+0x8] ;  /* 0x0000080001100983 */ /* 0x000ea80000100a00 */
[----:B------:R-:W3:Y:S04]  /*08b0*/  LDL.64 R12, [R1+0x10] ;  /* 0x00001000010c7983 */ /* 0x000ee80000100a00 */
[----:B------:R-:W4:Y:S01]  /*08c0*/  LDL.64 R10, [R1+0x18] ;  /* 0x00001800010a7983 */ /* 0x000f220000100a00 */
[----:B------:R-:W-:-:S02]  /*08d0*/  @P0 LOP3.LUT R9, R19, 0x3f, RZ, 0x3c, !PT ;  /* 0x0000003f13090812 */ /* 0x000fc400078e3cff */
[--C-:B--2---:R-:W-:Y:S02]  /*08e0*/  @P0 SHF.R.U64 R16, R16, 0x1, R17.reuse ;  /* 0x0000000110100819 */ /* 0x104fe40000001211 */
[----:B------:R-:W-:Y:S02]  /*08f0*/  @P0 SHF.R.U32.HI R18, RZ, 0x1, R17 ;  /* 0x00000001ff120819 */ /* 0x000fe40000011611 */
[----:B---3--:R-:W-:Y:S02]  /*0900*/  @P0 SHF.L.U32 R17, R12, R19, RZ ;  /* 0x000000130c110219 */ /* 0x008fe400000006ff */
[----:B0-----:R-:W-:Y:S02]  /*0910*/  @P0 SHF.R.U64 R14, R16, R9, R18 ;  /* 0x00000009100e0219 */ /* 0x001fe40000001212 */
[--C-:B------:R-:W-:Y:S02]  /*0920*/  @P0 SHF.R.U32.HI R26, RZ, 0x1, R13.reuse ;  /* 0x00000001ff1a0819 */ /* 0x100fe4000001160d */
[----:B------:R-:W-:-:S02]  /*0930*/  @P0 SHF.R.U64 R24, R12, 0x1, R13 ;  /* 0x000000010c180819 */ /* 0x000fc4000000120d */
[----:B------:R-:W-:Y:S02]  /*0940*/  @P0 SHF.L.U64.HI R22, R12, R19, R13 ;  /* 0x000000130c160219 */ /* 0x000fe4000001020d */
[----:B------:R-:W-:Y:S02]  /*0950*/  @P0 SHF.R.U32.HI R15, RZ, R9, R18 ;  /* 0x00000009ff0f0219 */ /* 0x000fe40000011612 */
[----:B------:R-:W-:Y:S02]  /*0960*/  @P0 LOP3.LUT R12, R17, R14, RZ, 0xfc, !PT ;  /* 0x0000000e110c0212 */ /* 0x000fe400078efcff */
[----:B----4-:R-:W-:Y:S02]  /*0970*/  @P0 SHF.L.U32 R16, R10, R19, RZ ;  /* 0x000000130a100219 */ /* 0x010fe400000006ff */
[----:B------:R-:W-:Y:S01]  /*0980*/  @P0 SHF.R.U64 R23, R24, R9, R26 ;  /* 0x0000000918170219 */ /* 0x000fe2000000121a */
[----:B------:R-:W-:Y:S01]  /*0990*/  IMAD.SHL.U32 R14, R12, 0x4, RZ ;  /* 0x000000040c0e7824 */ /* 0x000fe200078e00ff */
[----:B------:R-:W-:-:S02]  /*09a0*/  @P0 LOP3.LUT R13, R22, R15, RZ, 0xfc, !PT ;  /* 0x0000000f160d0212 */ /* 0x000fc400078efcff */
[----:B------:R-:W-:Y:S02]  /*09b0*/  @P0 SHF.L.U64.HI R18, R10, R19, R11 ;  /* 0x000000130a120219 */ /* 0x000fe4000001020b */
[----:B------:R-:W-:Y:S02]  /*09c0*/  @P0 SHF.R.U32.HI R9, RZ, R9, R26 ;  /* 0x00000009ff090219 */ /* 0x000fe4000001161a */
[----:B------:R-:W-:Y:S02]  /*09d0*/  @P0 LOP3.LUT R10, R16, R23, RZ, 0xfc, !PT ;  /* 0x00000017100a0212 */ /* 0x000fe400078efcff */
[----:B------:R-:W-:Y:S02]  /*09e0*/  SHF.L.U64.HI R15, R12, 0x2, R13 ;  /* 0x000000020c0f7819 */ /* 0x000fe4000001020d */
[----:B------:R-:W-:Y:S02]  /*09f0*/  @P0 LOP3.LUT R11, R18, R9, RZ, 0xfc, !PT ;  /* 0x00000009120b0212 */ /* 0x000fe400078efcff */
[----:B------:R-:W-:-:S02]  /*0a00*/  SHF.L.W.U32.HI R13, R13, 0x2, R10 ;  /* 0x000000020d0d7819 */ /* 0x000fc40000010e0a */
[----:B------:R-:W-:Y:S02]  /*0a10*/  IADD3 RZ, P0, PT, RZ, -R14, RZ ;  /* 0x8000000effff7210 */ /* 0x000fe40007f1e0ff */
[----:B------:R-:W-:Y:S02]  /*0a20*/  LOP3.LUT R9, RZ, R15, RZ, 0x33, !PT ;  /* 0x0000000fff097212 */ /* 0x000fe400078e33ff */
[----:B------:R-:W-:Y:S02]  /*0a30*/  SHF.L.W.U32.HI R10, R10, 0x2, R11 ;  /* 0x000000020a0a7819 */ /* 0x000fe40000010e0b */
[----:B------:R-:W-:Y:S02]  /*0a40*/  LOP3.LUT R12, RZ, R13, RZ, 0x33, !PT ;  /* 0x0000000dff0c7212 */ /* 0x000fe400078e33ff */
[----:B------:R-:W-:Y:S02]  /*0a50*/  IADD3.X R18, P0, PT, RZ, R9, RZ, P0, !PT ;  /* 0x00000009ff127210 */ /* 0x000fe4000071e4ff */
[----:B------:R-:W-:-:S02]  /*0a60*/  LOP3.LUT R9, RZ, R10, RZ, 0x33, !PT ;  /* 0x0000000aff097212 */ /* 0x000fc400078e33ff */
[----:B------:R-:W-:Y:S02]  /*0a70*/  IADD3.X R12, P1, PT, RZ, R12, RZ, P0, !PT ;  /* 0x0000000cff0c7210 */ /* 0x000fe4000073e4ff */
[----:B------:R-:W-:-:S03]  /*0a80*/  ISETP.GT.U32.AND P2, PT, R13, -0x1, PT ;  /* 0xffffffff0d00780c */ /* 0x000fc60003f44070 */
[----:B------:R-:W-:Y:S01]  /*0a90*/  IMAD.X R9, RZ, RZ, R9, P1 ;  /* 0x000000ffff097224 */ /* 0x000fe200008e0609 */
[----:B------:R-:W-:-:S04]  /*0aa0*/  ISETP.GT.AND.EX P0, PT, R10, -0x1, PT, P2 ;  /* 0xffffffff0a00780c */ /* 0x000fc80003f04320 */
[----:B------:R-:W-:Y:S02]  /*0ab0*/  SEL R9, R10, R9, P0 ;  /* 0x000000090a097207 */ /* 0x000fe40000000000 */
[----:B------:R-:W-:Y:S02]  /*0ac0*/  SEL R16, R13, R12, P0 ;  /* 0x0000000c0d107207 */ /* 0x000fe40000000000 */
[----:B------:R-:W-:-:S04]  /*0ad0*/  ISETP.NE.U32.AND P1, PT, R9, RZ, PT ;  /* 0x000000ff0900720c */ /* 0x000fc80003f25070 */
[----:B------:R-:W-:Y:S01]  /*0ae0*/  SEL R13, R16, R9, !P1 ;  /* 0x00000009100d7207 */ /* 0x000fe20004800000 */
[----:B------:R-:W-:-:S05]  /*0af0*/  @!P0 IMAD.MOV R14, RZ, RZ, -R14 ;  /* 0x000000ffff0e8224 */ /* 0x000fca00078e0a0e */
[----:B------:R-:W0:Y:S02]  /*0b00*/  FLO.U32 R13, R13 ;  /* 0x0000000d000d7300 */ /* 0x000e2400000e0000 */
[C---:B0-----:R-:W-:Y:S02]  /*0b10*/  IADD3 R17, PT, PT, -R13.reuse, 0x1f, RZ ;  /* 0x0000001f0d117810 */ /* 0x041fe40007ffe1ff */
[----:B------:R-:W-:-:S03]  /*0b20*/  IADD3 R12, PT, PT, -R13, 0x3f, RZ ;  /* 0x0000003f0d0c7810 */ /* 0x000fc60007ffe1ff */
[----:B------:R-:W-:Y:S01]  /*0b30*/  @P1 IMAD.MOV R12, RZ, RZ, R17 ;  /* 0x000000ffff0c1224 */ /* 0x000fe200078e0211 */
[----:B------:R-:W-:-:S04]  /*0b40*/  SEL R17, R15, R18, P0 ;  /* 0x000000120f117207 */ /* 0x000fc80000000000 */
[----:B------:R-:W-:-:S13]  /*0b50*/  ISETP.NE.AND P1, PT, R12, RZ, PT ;  /* 0x000000ff0c00720c */ /* 0x000fda0003f25270 */
[----:B------:R-:W-:Y:S05]  /*0b60*/  @!P1 BRA `(.L_x_5) ;  /* 0x0000000000289947 */ /* 0x000fea0003800000 */
[----:B------:R-:W-:Y:S02]  /*0b70*/  LOP3.LUT R13, R12, 0x3f, RZ, 0xc0, !PT ;  /* 0x0000003f0c0d7812 */ /* 0x000fe400078ec0ff */
[--C-:B------:R-:W-:Y:S02]  /*0b80*/  SHF.R.U64 R15, R14, 0x1, R17.reuse ;  /* 0x000000010e0f7819 */ /* 0x100fe40000001211 */
[----:B------:R-:W-:Y:S02]  /*0b90*/  SHF.R.U32.HI R17, RZ, 0x1, R17 ;  /* 0x00000001ff117819 */ /* 0x000fe40000011611 */
[----:B------:R-:W-:Y:S02]  /*0ba0*/  LOP3.LUT R14, R12, 0x3f, RZ, 0xc, !PT ;  /* 0x0000003f0c0e7812 */ /* 0x000fe400078e0cff */
[CC--:B------:R-:W-:Y:S02]  /*0bb0*/  SHF.L.U64.HI R18, R16.reuse, R13.reuse, R9 ;  /* 0x0000000d10127219 */ /* 0x0c0fe40000010209 */
[----:B------:R-:W-:-:S02]  /*0bc0*/  SHF.L.U32 R13, R16, R13, RZ ;  /* 0x0000000d100d7219 */ /* 0x000fc400000006ff */
[-CC-:B------:R-:W-:Y:S02]  /*0bd0*/  SHF.R.U64 R16, R15, R14.reuse, R17.reuse ;  /* 0x0000000e0f107219 */ /* 0x180fe40000001211 */
[----:B------:R-:W-:Y:S02]  /*0be0*/  SHF.R.U32.HI R9, RZ, R14, R17 ;  /* 0x0000000eff097219 */ /* 0x000fe40000011611 */
[----:B------:R-:W-:Y:S02]  /*0bf0*/  LOP3.LUT R16, R13, R16, RZ, 0xfc, !PT ;  /* 0x000000100d107212 */ /* 0x000fe400078efcff */
[----:B------:R-:W-:-:S07]  /*0c00*/  LOP3.LUT R9, R18, R9, RZ, 0xfc, !PT ;  /* 0x0000000912097212 */ /* 0x000fce00078efcff */
.L_x_5:
[----:B------:R-:W-:Y:S01]  /*0c10*/  IMAD.WIDE.U32 R18, R16, 0x2168c235, RZ ;  /* 0x2168c23510127825 */ /* 0x000fe200078e00ff */
[----:B------:R-:W-:-:S03]  /*0c20*/  SHF.R.U32.HI R11, RZ, 0x1e, R11 ;  /* 0x0000001eff0b7819 */ /* 0x000fc6000001160b */
[----:B------:R-:W-:Y:S01]  /*0c30*/  IMAD.MOV.U32 R14, RZ, RZ, R19 ;  /* 0x000000ffff0e7224 */ /* 0x000fe200078e0013 */
[----:B------:R-:W-:Y:S01]  /*0c40*/  IADD3 RZ, P1, PT, R18, R18, RZ ;  /* 0x0000001212ff7210 */ /* 0x000fe20007f3e0ff */
[----:B------:R-:W-:Y:S01]  /*0c50*/  IMAD.MOV.U32 R15, RZ, RZ, RZ ;  /* 0x000000ffff0f7224 */ /* 0x000fe200078e00ff */
[----:B------:R-:W-:Y:S01]  /*0c60*/  LEA.HI R10, R10, R11, RZ, 0x1 ;  /* 0x0000000b0a0a7211 */ /* 0x000fe200078f08ff */
[----:B------:R-:W-:-:S04]  /*0c70*/  IMAD.HI.U32 R13, R9, -0x36f0255e, RZ ;  /* 0xc90fdaa2090d7827 */ /* 0x000fc800078e00ff */
[----:B------:R-:W-:-:S04]  /*0c80*/  IMAD.WIDE.U32 R14, R16, -0x36f0255e, R14 ;  /* 0xc90fdaa2100e7825 */ /* 0x000fc800078e000e */
[C---:B------:R-:W-:Y:S02]  /*0c90*/  IMAD R17, R9.reuse, -0x36f0255e, RZ ;  /* 0xc90fdaa209117824 */ /* 0x040fe400078e02ff */
[----:B------:R-:W-:-:S04]  /*0ca0*/  IMAD.WIDE.U32 R14, P2, R9, 0x2168c235, R14 ;  /* 0x2168c235090e7825 */ /* 0x000fc8000784000e */
[----:B------:R-:W-:Y:S01]  /*0cb0*/  IMAD.X R9, RZ, RZ, R13, P2 ;  /* 0x000000ffff097224 */ /* 0x000fe200010e060d */
[----:B------:R-:W-:Y:S02]  /*0cc0*/  IADD3 R13, P2, PT, R17, R15, RZ ;  /* 0x0000000f110d7210 */ /* 0x000fe40007f5e0ff */
[----:B------:R-:W-:Y:S02]  /*0cd0*/  IADD3.X RZ, P1, PT, R14, R14, RZ, P1, !PT ;  /* 0x0000000e0eff7210 */ /* 0x000fe40000f3e4ff */
[C---:B------:R-:W-:Y:S01]  /*0ce0*/  ISETP.GT.U32.AND P3, PT, R13.reuse, RZ, PT ;  /* 0x000000ff0d00720c */ /* 0x040fe20003f64070 */
[----:B------:R-:W-:Y:S01]  /*0cf0*/  IMAD.X R9, RZ, RZ, R9, P2 ;  /* 0x000000ffff097224 */ /* 0x000fe200010e0609 */
[----:B------:R-:W-:-:S04]  /*0d00*/  IADD3.X R14, P2, PT, R13, R13, RZ, P1, !PT ;  /* 0x0000000d0d0e7210 */ /* 0x000fc80000f5e4ff */
[C---:B------:R-:W-:Y:S01]  /*0d10*/  ISETP.GT.AND.EX P1, PT, R9.reuse, RZ, PT, P3 ;  /* 0x000000ff0900720c */ /* 0x040fe20003f24330 */
[----:B------:R-:W-:-:S03]  /*0d20*/  IMAD.X R16, R9, 0x1, R9, P2 ;  /* 0x0000000109107824 */ /* 0x000fc600010e0609 */
[----:B------:R-:W-:Y:S02]  /*0d30*/  SEL R14, R14, R13, P1 ;  /* 0x0000000d0e0e7207 */ /* 0x000fe40000800000 */
[----:B------:R-:W-:Y:S02]  /*0d40*/  SEL R16, R16, R9, P1 ;  /* 0x0000000910107207 */ /* 0x000fe40000800000 */
[----:B------:R-:W-:Y:S02]  /*0d50*/  IADD3 R9, P2, PT, R14, 0x1, RZ ;  /* 0x000000010e097810 */ /* 0x000fe40007f5e0ff */
[----:B------:R-:W-:Y:S02]  /*0d60*/  SEL R13, RZ, 0xffffffff, !P1 ;  /* 0xffffffffff0d7807 */ /* 0x000fe40004800000 */
[----:B------:R-:W-:Y:S01]  /*0d70*/  LOP3.LUT P1, R8, R8, 0x80000000, RZ, 0xc0, !PT ;  /* 0x8000000008087812 */ /* 0x000fe2000782c0ff */
[----:B------:R-:W-:Y:S02]  /*0d80*/  IMAD.X R14, RZ, RZ, R16, P2 ;  /* 0x000000ffff0e7224 */ /* 0x000fe400010e0610 */
[----:B------:R-:W-:Y:S01]  /*0d90*/  IMAD.IADD R13, R13, 0x1, -R12 ;  /* 0x000000010d0d7824 */ /* 0x000fe200078e0a0c */
[----:B------:R-:W-:-:S02]  /*0da0*/  @!P0 LOP3.LUT R8, R8, 0x80000000, RZ, 0x3c, !PT ;  /* 0x8000000008088812 */ /* 0x000fc400078e3cff */
[----:B------:R-:W-:-:S04]  /*0db0*/  SHF.R.U64 R9, R9, 0xa, R14 ;  /* 0x0000000a09097819 */ /* 0x000fc8000000120e */
[----:B------:R-:W-:-:S03]  /*0dc0*/  IADD3 R9, P2, PT, R9, 0x1, RZ ;  /* 0x0000000109097810 */ /* 0x000fc60007f5e0ff */
[----:B------:R-:W-:Y:S01]  /*0dd0*/  @P1 IMAD.MOV R10, RZ, RZ, -R10 ;  /* 0x000000ffff0a1224 */ /* 0x000fe200078e0a0a */
[----:B------:R-:W-:-:S04]  /*0de0*/  LEA.HI.X R14, R14, RZ, RZ, 0x16, P2 ;  /* 0x000000ff0e0e7211 */ /* 0x000fc800010fb4ff */
[--C-:B------:R-:W-:Y:S01]  /*0df0*/  SHF.R.U64 R12, R9, 0x1, R14.reuse ;  /* 0x00000001090c7819 */ /* 0x100fe2000000120e */
[----:B------:R-:W-:Y:S01]  /*0e00*/  IMAD.SHL.U32 R9, R13, 0x100000, RZ ;  /* 0x001000000d097824 */ /* 0x000fe200078e00ff */
[----:B------:R-:W-:Y:S02]  /*0e10*/  SHF.R.U32.HI R14, RZ, 0x1, R14 ;  /* 0x00000001ff0e7819 */ /* 0x000fe4000001160e */
[----:B------:R-:W-:-:S04]  /*0e20*/  IADD3 R12, P2, P3, RZ, RZ, R12 ;  /* 0x000000ffff0c7210 */ /* 0x000fc80007b5e00c */
[----:B------:R-:W-:-:S04]  /*0e30*/  IADD3.X R9, PT, PT, R9, 0x3fe00000, R14, P2, P3 ;  /* 0x3fe0000009097810 */ /* 0x000fc800017e640e */
[----:B------:R-:W-:-:S07]  /*0e40*/  LOP3.LUT R13, R9, R8, RZ, 0xfc, !PT ;  /* 0x00000008090d7212 */ /* 0x000fce00078efcff */
.L_x_2:
[----:B------:R-:W-:Y:S02]  /*0e50*/  IMAD.MOV.U32 R8, RZ, RZ, R0 ;  /* 0x000000ffff087224 */ /* 0x000fe400078e0000 */
[----:B------:R-:W-:-:S04]  /*0e60*/  IMAD.MOV.U32 R9, RZ, RZ, 0x0 ;  /* 0x00000000ff097424 */ /* 0x000fc800078e00ff */
[----:B------:R-:W-:Y:S05]  /*0e70*/  RET.REL.NODEC R8 `(_Z3pinPidi) ;  /* 0xfffffff008607950 */ /* 0x000fea0003c3ffff */
.L_x_6:
[----:B------:R-:W-:-:S00]  /*0e80*/  BRA `(.L_x_6) ;  /* 0xfffffffc00fc7947 */ /* 0x000fc0000383ffff */
[----:B------:R-:W-:-:S00]  /*0e90*/  NOP ;  /* 0x0000000000007918 */ /* 0x000fc00000000000 */
        /* <DEDUP_REMOVED lines=14> */
.L_x_7:


//--------------------- .nv.global.init           --------------------------
	.section	.nv.global.init,"aw",@progbits
	.align	16
.nv.global.init:
	.type		__cudart_sin_cos_coeffs,@object
	.size		__cudart_sin_cos_coeffs,(__cudart_i2opi_d - __cudart_sin_cos_coeffs)
__cudart_sin_cos_coeffs:
        /*0000*/ 	.byte	0x46, 0xd2, 0xb0, 0x2c, 0xf1, 0xe5, 0x5a, 0xbe, 0x92, 0xe3, 0xac, 0x69, 0xe3, 0x1d, 0xc7, 0x3e
        /*0010*/ 	.byte	0xa1, 0x62, 0xdb, 0x19, 0xa0, 0x01, 0x2a, 0xbf, 0x18, 0x08, 0x11, 0x11, 0x11, 0x11, 0x81, 0x3f
        /*0020*/ 	.byte	0x54, 0x55, 0x55, 0x55, 0x55, 0x55, 0xc5, 0xbf, 0x00, 0x00, 0x00, 0x00, 0x00, 0x00, 0x00, 0x00
        /*0030*/ 	.byte	0x00, 0x00, 0x00, 0x00, 0x00, 0x00, 0x00, 0x00, 0x64, 0x81, 0xfd, 0x20, 0x83, 0xff, 0xa8, 0xbd
        /*0040*/ 	.byte	0x28, 0x85, 0xef, 0xc1, 0xa7, 0xee, 0x21, 0x3e, 0xd9, 0xe6, 0x06, 0x8e, 0x4f, 0x7e, 0x92, 0xbe
        /*0050*/ 	.byte	0xe9, 0xbc, 0xdd, 0x19, 0xa0, 0x01, 0xfa, 0x3e, 0x47, 0x5d, 0xc1, 0x16, 0x6c, 0xc1, 0x56, 0xbf
        /*0060*/ 	.byte	0x51, 0x55, 0x55, 0x55, 0x55, 0x55, 0xa5, 0x3f, 0x00, 0x00, 0x00, 0x00, 0x00, 0x00, 0xe0, 0xbf
        /*0070*/ 	.byte	0x00, 0x00, 0x00, 0x00, 0x00, 0x00, 0xf0, 0x3f, 0x00, 0x00, 0x00, 0x00, 0x00, 0x00, 0x00, 0x00
	.type		__cudart_i2opi_d,@object
	.size		__cudart_i2opi_d,(.L_0 - __cudart_i2opi_d)
__cudart_i2opi_d:
        /* <DEDUP_REMOVED lines=9> */
.L_0:


//--------------------- .nv.shared.reserved.0     --------------------------
	.section	.nv.shared.reserved.0,"aw",@nobits
	.weak		__nv_reservedSMEM_offset_0_alias
	.size		__nv_reservedSMEM_offset_0_alias, 0, 64
	.other		__nv_reservedSMEM_offset_0_alias,@"STO_CUDA_RESERVED_SHARED STV_DEFAULT"
__nv_reservedSMEM_offset_0_alias:
	.zero		0
	.zero		64


//--------------------- .nv.constant0._Z3pinPidi  --------------------------
	.section	.nv.constant0._Z3pinPidi,"a",@progbits
	.sectionflags	@""
	.align	4
.nv.constant0._Z3pinPidi:
	.zero		916


//--------------------- SYMBOLS --------------------------

	.type		.nv.reservedSmem.offset0,@object
	.size		.nv.reservedSmem.offset0,0x4
